	.headerflags	@"EF_CUDA_TEXMODE_UNIFIED EF_CUDA_64BIT_ADDRESS EF_CUDA_ACCELERATORS EF_CUDA_SM90 EF_CUDA_VIRTUAL_SM(EF_CUDA_SM90)"
	.elftype	@"ET_EXEC"


//--------------------- .nv.info                  --------------------------
	.section	.nv.info,"",@"SHT_CUDA_INFO"
	.align	4


	//----- nvinfo : EIATTR_REGCOUNT
	.align		4
        /*0000*/ 	.byte	0x04, 0x2f
        /*0002*/ 	.short	(.L_1 - .L_0)
	.align		4
.L_0:
        /*0004*/ 	.word	index@(triton_per_fused_div_rsub_sum_2)
        /*0008*/ 	.word	0x00000012


	//----- nvinfo : EIATTR_MIN_STACK_SIZE
	.align		4
.L_1:
        /*000c*/ 	.byte	0x04, 0x12
        /*000e*/ 	.short	(.L_3 - .L_2)
	.align		4
.L_2:
        /*0010*/ 	.word	index@(triton_per_fused_div_rsub_sum_2)
        /*0014*/ 	.word	0x00000000


	//----- nvinfo : EIATTR_FRAME_SIZE
	.align		4
.L_3:
        /*0018*/ 	.byte	0x04, 0x11
        /*001a*/ 	.short	(.L_5 - .L_4)
	.align		4
.L_4:
        /*001c*/ 	.word	index@(triton_per_fused_div_rsub_sum_2)
        /*0020*/ 	.word	0x00000000


	//----- nvinfo : EIATTR_MIN_STACK_SIZE
	.align		4
.L_5:
        /*0024*/ 	.byte	0x04, 0x12
        /*0026*/ 	.short	(.L_7 - .L_6)
	.align		4
.L_6:
        /*0028*/ 	.word	index@(triton_per_fused_div_rsub_sum_2)
        /*002c*/ 	.word	0x00000000
.L_7:


//--------------------- .nv.info.triton_per_fused_div_rsub_sum_2 --------------------------
	.section	.nv.info.triton_per_fused_div_rsub_sum_2,"",@"SHT_CUDA_INFO"
	.sectionflags	@""
	.align	4


	//----- nvinfo : EIATTR_CUDA_API_VERSION
	.align		4
        /*0000*/ 	.byte	0x04, 0x37
        /*0002*/ 	.short	(.L_9 - .L_8)
.L_8:
        /*0004*/ 	.word	0x0000007c


	//----- nvinfo : EIATTR_KPARAM_INFO
	.align		4
.L_9:
        /*0008*/ 	.byte	0x04, 0x17
        /*000a*/ 	.short	(.L_11 - .L_10)
.L_10:
        /*000c*/ 	.word	0x00000000
        /*0010*/ 	.short	0x0003
        /*0012*/ 	.short	0x0014
        /*0014*/ 	.byte	0x00, 0xf0, 0x11, 0x00


	//----- nvinfo : EIATTR_KPARAM_INFO
	.align		4
.L_11:
        /*0018*/ 	.byte	0x04, 0x17
        /*001a*/ 	.short	(.L_13 - .L_12)
.L_12:
        /*001c*/ 	.word	0x00000000
        /*0020*/ 	.short	0x0002
        /*0022*/ 	.short	0x0010
        /*0024*/ 	.byte	0x00, 0xf0, 0x11, 0x00


	//----- nvinfo : EIATTR_KPARAM_INFO
	.align		4
.L_13:
        /*0028*/ 	.byte	0x04, 0x17
        /*002a*/ 	.short	(.L_15 - .L_14)
.L_14:
        /*002c*/ 	.word	0x00000000
        /*0030*/ 	.short	0x0001
        /*0032*/ 	.short	0x0008
        /*0034*/ 	.byte	0x00, 0xf4, 0x21, 0x00


	//----- nvinfo : EIATTR_KPARAM_INFO
	.align		4
.L_15:
        /*0038*/ 	.byte	0x04, 0x17
        /*003a*/ 	.short	(.L_17 - .L_16)
.L_16:
        /*003c*/ 	.word	0x00000000
        /*0040*/ 	.short	0x0000
        /*0042*/ 	.short	0x0000
        /*0044*/ 	.byte	0x00, 0xf4, 0x21, 0x00


	//----- nvinfo : EIATTR_SPARSE_MMA_MASK
	.align		4
.L_17:
        /*0048*/ 	.byte	0x03, 0x50
        /*004a*/ 	.short	0x0000


	//----- nvinfo : EIATTR_MAXREG_COUNT
	.align		4
        /*004c*/ 	.byte	0x03, 0x1b
        /*004e*/ 	.short	0x00ff


	//----- nvinfo : EIATTR_COOP_GROUP_MASK_REGIDS
	.align		4
        /*0050*/ 	.byte	0x04, 0x29
        /*0052*/ 	.short	(.L_19 - .L_18)


	//   ....[0]....
.L_18:
        /*0054*/ 	.word	0xffffffff


	//   ....[1]....
        /*0058*/ 	.word	0xffffffff


	//   ....[2]....
        /*005c*/ 	.word	0xffffffff


	//   ....[3]....
        /*0060*/ 	.word	0xffffffff


	//   ....[4]....
        /*0064*/ 	.word	0xffffffff


	//   ....[5]....
        /*0068*/ 	.word	0xffffffff


	//   ....[6]....
        /*006c*/ 	.word	0xffffffff


	//   ....[7]....
        /*0070*/ 	.word	0xffffffff


	//   ....[8]....
        /*0074*/ 	.word	0xffffffff


	//   ....[9]....
        /*0078*/ 	.word	0xffffffff


	//   ....[10]....
        /*007c*/ 	.word	0xffffffff


	//   ....[11]....
        /*0080*/ 	.word	0xffffffff


	//----- nvinfo : EIATTR_COOP_GROUP_INSTR_OFFSETS
	.align		4
.L_19:
        /*0084*/ 	.byte	0x04, 0x28
        /*0086*/ 	.short	(.L_21 - .L_20)


	//   ....[0]....
.L_20:
        /*0088*/ 	.word	0x00000170


	//   ....[1]....
        /*008c*/ 	.word	0x00000180


	//   ....[2]....
        /*0090*/ 	.word	0x000001c0


	//   ....[3]....
        /*0094*/ 	.word	0x000001d0


	//   ....[4]....
        /*0098*/ 	.word	0x00000200


	//   ....[5]....
        /*009c*/ 	.word	0x00000220


	//   ....[6]....
        /*00a0*/ 	.word	0x00000230


	//   ....[7]....
        /*00a4*/ 	.word	0x00000260


	//   ....[8]....
        /*00a8*/ 	.word	0x00000270


	//   ....[9]....
        /*00ac*/ 	.word	0x000002b0


	//   ....[10]....
        /*00b0*/ 	.word	0x00000330


	//   ....[11]....
        /*00b4*/ 	.word	0x000003c0


	//----- nvinfo : EIATTR_EXIT_INSTR_OFFSETS
	.align		4
.L_21:
        /*00b8*/ 	.byte	0x04, 0x1c
        /*00ba*/ 	.short	(.L_23 - .L_22)


	//   ....[0]....
.L_22:
        /*00bc*/ 	.word	0x000004e0


	//   ....[1]....
        /*00c0*/ 	.word	0x00000500


	//----- nvinfo : EIATTR_REQNTID
	.align		4
.L_23:
        /*00c4*/ 	.byte	0x04, 0x10
        /*00c6*/ 	.short	(.L_25 - .L_24)
.L_24:
        /*00c8*/ 	.word	0x00000040
        /*00cc*/ 	.word	0x00000001
        /*00d0*/ 	.word	0x00000001


	//----- nvinfo : EIATTR_CBANK_PARAM_SIZE
	.align		4
.L_25:
        /*00d4*/ 	.byte	0x03, 0x19
        /*00d6*/ 	.short	0x0018


	//----- nvinfo : EIATTR_PARAM_CBANK
	.align		4
        /*00d8*/ 	.byte	0x04, 0x0a
        /*00da*/ 	.short	(.L_27 - .L_26)
	.align		4
.L_26:
        /*00dc*/ 	.word	index@(.nv.constant0.triton_per_fused_div_rsub_sum_2)
        /*00e0*/ 	.short	0x0210
        /*00e2*/ 	.short	0x0018


	//----- nvinfo : EIATTR_SW_WAR
	.align		4
.L_27:
        /*00e4*/ 	.byte	0x04, 0x36
        /*00e6*/ 	.short	(.L_29 - .L_28)
.L_28:
        /*00e8*/ 	.word	0x00000008
.L_29:


//--------------------- .nv.callgraph             --------------------------
	.section	.nv.callgraph,"",@"SHT_CUDA_CALLGRAPH"
	.align	4
	.sectionentsize	8
	.align		4
        /*0000*/ 	.word	0x00000000
	.align		4
        /*0004*/ 	.word	0xffffffff
	.align		4
        /*0008*/ 	.word	0x00000000
	.align		4
        /*000c*/ 	.word	0xfffffffe
	.align		4
        /*0010*/ 	.word	0x00000000
	.align		4
        /*0014*/ 	.word	0xfffffffd
	.align		4
        /*0018*/ 	.word	0x00000000
	.align		4
        /*001c*/ 	.word	0xfffffffc


//--------------------- .text.triton_per_fused_div_rsub_sum_2 --------------------------
	.section	.text.triton_per_fused_div_rsub_sum_2,"ax",@progbits
	.sectionflags	@"SHF_BARRIERS=1"
	.align	128
        .global         triton_per_fused_div_rsub_sum_2
        .type           triton_per_fused_div_rsub_sum_2,@function
        .size           triton_per_fused_div_rsub_sum_2,(.L_x_1 - triton_per_fused_div_rsub_sum_2)
        .other          triton_per_fused_div_rsub_sum_2,@"STO_CUDA_ENTRY STV_DEFAULT"
triton_per_fused_div_rsub_sum_2:
.text.triton_per_fused_div_rsub_sum_2:
[----:B------:R-:W0:Y:S02]  /*0000*/  LDC R1, c[0x0][0x28] ;  /* 0x00000a00ff017b82 */ /* 0x000e240000000800 */
[----:B------:R-:W1:Y:S01]  /*0010*/  S2R R11, SR_TID.X ;  /* 0x00000000000b7919 */ /* 0x000e620000002100 */
[----:B------:R-:W2:Y:S01]  /*0020*/  LDC.64 R6, c[0x0][0x218] ;  /* 0x00008600ff067b82 */ /* 0x000ea20000000a00 */
[----:B------:R-:W-:Y:S01]  /*0030*/  ULDC.64 UR6, c[0x0][0x208] ;  /* 0x0000820000067ab9 */ /* 0x000fe20000000a00 */
[----:B------:R-:W3:Y:S01]  /*0040*/  S2R R0, SR_CTAID.X ;  /* 0x0000000000007919 */ /* 0x000ee20000002500 */
[C---:B-1----:R-:W-:Y:S02]  /*0050*/  SHF.L.U32 R2, R11.reuse, 0x2, RZ ;  /* 0x000000020b027819 */ /* 0x042fe400000006ff */
[----:B------:R-:W-:Y:S02]  /*0060*/  LOP3.LUT R8, R11, 0xf, RZ, 0xc0, !PT ;  /* 0x0000000f0b087812 */ /* 0x000fe400078ec0ff */
[----:B------:R-:W-:Y:S02]  /*0070*/  LOP3.LUT R5, R2, 0xc0, RZ, 0xc0, !PT ;  /* 0x000000c002057812 */ /* 0x000fe400078ec0ff */
[----:B---3--:R-:W-:-:S02]  /*0080*/  ISETP.GE.AND P0, PT, R0, 0x4, PT ;  /* 0x000000040000780c */ /* 0x008fc40003f06270 */
[----:B------:R-:W-:-:S04]  /*0090*/  LEA R5, R0, R5, 0x4 ;  /* 0x0000000500057211 */ /* 0x000fc800078e20ff */
[----:B------:R-:W-:Y:S01]  /*00a0*/  IADD3 R5, R5, R8, RZ ;  /* 0x0000000805057210 */ /* 0x000fe20007ffe0ff */
[----:B------:R-:W-:-:S04]  /*00b0*/  HFMA2.MMA R8, -RZ, RZ, 0, 0 ;  /* 0x00000000ff087435 */ /* 0x000fc800000001ff */
[----:B--2---:R-:W-:-:S06]  /*00c0*/  IMAD.WIDE R6, R5, 0x4, R6 ;  /* 0x0000000405067825 */ /* 0x004fcc00078e0206 */
[----:B------:R-:W2:Y:S01]  /*00d0*/  @!P0 LDG.E R8, desc[UR6][R6.64] ;  /* 0x0000000606088981 */ /* 0x000ea2000c1e1900 */
[----:B------:R-:W1:Y:S01]  /*00e0*/  S2UR UR5, SR_CgaCtaId ;  /* 0x00000000000579c3 */ /* 0x000e620000008800 */
[C---:B------:R-:W-:Y:S01]  /*00f0*/  LOP3.LUT P1, RZ, R11.reuse, 0x1f, RZ, 0xc0, !PT ;  /* 0x0000001f0bff7812 */ /* 0x040fe2000782c0ff */
[----:B------:R-:W-:Y:S01]  /*0100*/  UMOV UR4, 0x400 ;  /* 0x0000040000047882 */ /* 0x000fe20000000000 */
[----:B------:R-:W-:Y:S01]  /*0110*/  ISETP.GE.AND P2, PT, R11, 0x2, PT ;  /* 0x000000020b00780c */ /* 0x000fe20003f46270 */
[----:B-1----:R-:W-:Y:S01]  /*0120*/  UPRMT UR4, UR5, 0x654, UR4 ;  /* 0x0000065405047896 */ /* 0x002fe20008000004 */
[----:B--2---:R-:W-:-:S05]  /*0130*/  SEL R12, R8, RZ, !P0 ;  /* 0x000000ff080c7207 */ /* 0x004fca0004000000 */
[C---:B------:R-:W-:Y:S01]  /*0140*/  FADD R5, -R12.reuse, 1 ;  /* 0x3f8000000c057421 */ /* 0x040fe20000000100 */
[----:B------:R-:W-:-:S04]  /*0150*/  FSEL R12, R12, RZ, !P0 ;  /* 0x000000ff0c0c7208 */ /* 0x000fc80004000000 */
[----:B------:R-:W-:Y:S01]  /*0160*/  FSEL R5, R5, RZ, !P0 ;  /* 0x000000ff05057208 */ /* 0x000fe20004000000 */
[----:B------:R-:W1:Y:S04]  /*0170*/  SHFL.BFLY PT, R13, R12, 0x10, 0x1f ;  /* 0x0e001f000c0d7f89 */ /* 0x000e6800000e0000 */
[----:B------:R-:W2:Y:S01]  /*0180*/  SHFL.BFLY PT, R8, R5, 0x10, 0x1f ;  /* 0x0e001f0005087f89 */ /* 0x000ea200000e0000 */
[----:B-1----:R-:W-:Y:S01]  /*0190*/  FADD R13, R12, R13 ;  /* 0x0000000d0c0d7221 */ /* 0x002fe20000000000 */
[----:B--2---:R-:W-:Y:S01]  /*01a0*/  FADD R8, R5, R8 ;  /* 0x0000000805087221 */ /* 0x004fe20000000000 */
[----:B------:R-:W-:-:S03]  /*01b0*/  SHF.R.U32.HI R5, RZ, 0x3, R11 ;  /* 0x00000003ff057819 */ /* 0x000fc6000001160b */
[----:B------:R-:W1:Y:S04]  /*01c0*/  SHFL.BFLY PT, R14, R13, 0x8, 0x1f ;  /* 0x0d001f000d0e7f89 */ /* 0x000e6800000e0000 */
[----:B------:R-:W2:Y:S01]  /*01d0*/  SHFL.BFLY PT, R9, R8, 0x8, 0x1f ;  /* 0x0d001f0008097f89 */ /* 0x000ea200000e0000 */
[----:B-1----:R-:W-:Y:S01]  /*01e0*/  FADD R14, R13, R14 ;  /* 0x0000000e0d0e7221 */ /* 0x002fe20000000000 */
[----:B--2---:R-:W-:-:S05]  /*01f0*/  FADD R9, R8, R9 ;  /* 0x0000000908097221 */ /* 0x004fca0000000000 */
[----:B------:R-:W1:Y:S02]  /*0200*/  SHFL.BFLY PT, R10, R9, 0x4, 0x1f ;  /* 0x0c801f00090a7f89 */ /* 0x000e6400000e0000 */
[----:B-1----:R-:W-:Y:S02]  /*0210*/  FADD R10, R9, R10 ;  /* 0x0000000a090a7221 */ /* 0x002fe40000000000 */
[----:B------:R-:W1:Y:S04]  /*0220*/  SHFL.BFLY PT, R9, R14, 0x4, 0x1f ;  /* 0x0c801f000e097f89 */ /* 0x000e6800000e0000 */
[----:B------:R-:W2:Y:S01]  /*0230*/  SHFL.BFLY PT, R7, R10, 0x2, 0x1f ;  /* 0x0c401f000a077f89 */ /* 0x000ea200000e0000 */
[----:B-1----:R-:W-:Y:S01]  /*0240*/  FADD R9, R14, R9 ;  /* 0x000000090e097221 */ /* 0x002fe20000000000 */
[----:B--2---:R-:W-:-:S04]  /*0250*/  FADD R7, R10, R7 ;  /* 0x000000070a077221 */ /* 0x004fc80000000000 */
[----:B------:R-:W1:Y:S04]  /*0260*/  SHFL.BFLY PT, R8, R9, 0x2, 0x1f ;  /* 0x0c401f0009087f89 */ /* 0x000e6800000e0000 */
[----:B------:R-:W2:Y:S01]  /*0270*/  SHFL.BFLY PT, R6, R7, 0x1, 0x1f ;  /* 0x0c201f0007067f89 */ /* 0x000ea200000e0000 */
[----:B-1----:R-:W-:Y:S01]  /*0280*/  FADD R8, R9, R8 ;  /* 0x0000000809087221 */ /* 0x002fe20000000000 */
[----:B--2---:R-:W-:Y:S01]  /*0290*/  FADD R15, R7, R6 ;  /* 0x00000006070f7221 */ /* 0x004fe20000000000 */
[----:B------:R-:W-:-:S03]  /*02a0*/  LOP3.LUT R6, R5, 0x4, RZ, 0xc0, !PT ;  /* 0x0000000405067812 */ /* 0x000fc600078ec0ff */
[----:B------:R-:W1:Y:S01]  /*02b0*/  SHFL.BFLY PT, R13, R8, 0x1, 0x1f ;  /* 0x0c201f00080d7f89 */ /* 0x000e6200000e0000 */
[----:B------:R-:W-:-:S03]  /*02c0*/  LOP3.LUT R7, R11, 0x1, RZ, 0xc0, !PT ;  /* 0x000000010b077812 */ /* 0x000fc600078ec0ff */
[----:B------:R-:W-:Y:S01]  /*02d0*/  @!P1 STS [R6+UR4], R15 ;  /* 0x0000000f06009988 */ /* 0x000fe20008000804 */
[----:B------:R-:W-:Y:S01]  /*02e0*/  BAR.SYNC.DEFER_BLOCKING 0x0 ;  /* 0x0000000000007b1d */ /* 0x000fe20000010000 */
[----:B------:R-:W-:-:S04]  /*02f0*/  ISETP.NE.U32.AND P0, PT, R7, 0x1, PT ;  /* 0x000000010700780c */ /* 0x000fc80003f05070 */
[----:B------:R-:W-:Y:S01]  /*0300*/  ISETP.LT.AND P0, PT, R11, 0x2, P0 ;  /* 0x000000020b00780c */ /* 0x000fe20000701270 */
[----:B-1----:R-:W-:Y:S01]  /*0310*/  FADD R13, R8, R13 ;  /* 0x0000000d080d7221 */ /* 0x002fe20000000000 */
[----:B------:R-:W1:Y:S04]  /*0320*/  @!P2 LDS R4, [R2+UR4] ;  /* 0x000000040204a984 */ /* 0x000e680008000800 */
[----:B-1----:R-:W1:Y:S02]  /*0330*/  SHFL.BFLY PT, R5, R4, 0x1, 0x1f ;  /* 0x0c201f0004057f89 */ /* 0x002e6400000e0000 */
[----:B-1----:R-:W-:-:S05]  /*0340*/  FADD R5, R4, R5 ;  /* 0x0000000504057221 */ /* 0x002fca0000000000 */
[----:B------:R-:W-:Y:S01]  /*0350*/  @P0 STS [R2+UR4], R5 ;  /* 0x0000000502000988 */ /* 0x000fe20008000804 */
[----:B------:R-:W-:Y:S06]  /*0360*/  BAR.SYNC.DEFER_BLOCKING 0x0 ;  /* 0x0000000000007b1d */ /* 0x000fec0000010000 */
[----:B------:R-:W-:Y:S02]  /*0370*/  LDS R7, [UR4] ;  /* 0x00000004ff077984 */ /* 0x000fe40008000800 */
[----:B------:R-:W-:Y:S06]  /*0380*/  BAR.SYNC.DEFER_BLOCKING 0x0 ;  /* 0x0000000000007b1d */ /* 0x000fec0000010000 */
[----:B------:R-:W-:Y:S02]  /*0390*/  @!P1 STS [R6+UR4], R13 ;  /* 0x0000000d06009988 */ /* 0x000fe40008000804 */
[----:B------:R-:W-:Y:S06]  /*03a0*/  BAR.SYNC.DEFER_BLOCKING 0x0 ;  /* 0x0000000000007b1d */ /* 0x000fec0000010000 */
[----:B------:R-:W1:Y:S04]  /*03b0*/  @!P2 LDS R3, [R2+UR4] ;  /* 0x000000040203a984 */ /* 0x000e680008000800 */
[----:B-1----:R-:W1:Y:S02]  /*03c0*/  SHFL.BFLY PT, R4, R3, 0x1, 0x1f ;  /* 0x0c201f0003047f89 */ /* 0x002e6400000e0000 */
[----:B-1----:R-:W-:-:S02]  /*03d0*/  FADD R9, R3, R4 ;  /* 0x0000000403097221 */ /* 0x002fc40000000000 */
[----:B------:R-:W1:Y:S03]  /*03e0*/  LDC.64 R4, c[0x0][0x210] ;  /* 0x00008400ff047b82 */ /* 0x000e660000000a00 */
[----:B------:R1:W-:Y:S05]  /*03f0*/  @P0 STS [R2+UR4], R9 ;  /* 0x0000000902000988 */ /* 0x0003ea0008000804 */
[----:B------:R-:W-:Y:S01]  /*0400*/  BAR.SYNC.DEFER_BLOCKING 0x0 ;  /* 0x0000000000007b1d */ /* 0x000fe20000010000 */
[----:B------:R-:W-:-:S04]  /*0410*/  LOP3.LUT P0, RZ, R11, 0x3f, RZ, 0xc0, !PT ;  /* 0x0000003f0bff7812 */ /* 0x000fc8000780c0ff */
[C---:B------:R-:W-:Y:S01]  /*0420*/  ISETP.LT.AND P0, PT, R0.reuse, 0x4, !P0 ;  /* 0x000000040000780c */ /* 0x040fe20004701270 */
[----:B-1----:R-:W-:Y:S01]  /*0430*/  IMAD.WIDE R2, R0, 0x4, R4 ;  /* 0x0000000400027825 */ /* 0x002fe200078e0204 */
[----:B------:R-:W1:Y:S01]  /*0440*/  LDS R8, [UR4] ;  /* 0x00000004ff087984 */ /* 0x000e620008000800 */
[----:B------:R-:W-:Y:S01]  /*0450*/  BAR.SYNC.DEFER_BLOCKING 0x0 ;  /* 0x0000000000007b1d */ /* 0x000fe20000010000 */
[C---:B-1----:R-:W-:Y:S02]  /*0460*/  FSETP.GT.AND P2, PT, |R8|.reuse, 8.50705917302346158658e+37, PT ;  /* 0x7e8000000800780b */ /* 0x042fe40003f44200 */
[----:B------:R-:W-:-:S11]  /*0470*/  FSETP.GEU.AND P1, PT, |R8|, 1.175494350822287508e-38, PT ;  /* 0x008000000800780b */ /* 0x000fd60003f2e200 */
[----:B------:R-:W-:Y:S01]  /*0480*/  @P2 FMUL R8, R8, 0.25 ;  /* 0x3e80000008082820 */ /* 0x000fe20000400000 */
[----:B------:R-:W-:-:S03]  /*0490*/  @P2 FMUL R7, R7, 0.25 ;  /* 0x3e80000007072820 */ /* 0x000fc60000400000 */
[----:B------:R-:W-:Y:S01]  /*04a0*/  @!P1 FMUL R8, R8, 16777216 ;  /* 0x4b80000008089820 */ /* 0x000fe20000400000 */
[----:B------:R-:W-:-:S05]  /*04b0*/  @!P1 FMUL R7, R7, 16777216 ;  /* 0x4b80000007079820 */ /* 0x000fca0000400000 */
[----:B------:R-:W1:Y:S02]  /*04c0*/  MUFU.RCP R8, R8 ;  /* 0x0000000800087308 */ /* 0x000e640000001000 */
[----:B-1----:R-:W-:Y:S01]  /*04d0*/  FMUL R7, R8, R7 ;  /* 0x0000000708077220 */ /* 0x002fe20000400000 */
[----:B------:R-:W-:Y:S06]  /*04e0*/  @!P0 EXIT ;  /* 0x000000000000894d */ /* 0x000fec0003800000 */
[----:B------:R-:W-:Y:S01]  /*04f0*/  STG.E desc[UR6][R2.64], R7 ;  /* 0x0000000702007986 */ /* 0x000fe2000c101906 */
[----:B------:R-:W-:Y:S05]  /*0500*/  EXIT ;  /* 0x000000000000794d */ /* 0x000fea0003800000 */
.L_x_0:
[----:B------:R-:W-:-:S00]  /*0510*/  BRA `(.L_x_0) ;  /* 0xfffffffc00fc7947 */ /* 0x000fc0000383ffff */
[----:B------:R-:W-:-:S00]  /*0520*/  NOP ;  /* 0x0000000000007918 */ /* 0x000fc00000000000 */
        /* <DEDUP_REMOVED lines=13> */
.L_x_1:


//--------------------- .nv.shared.triton_per_fused_div_rsub_sum_2 --------------------------
	.section	.nv.shared.triton_per_fused_div_rsub_sum_2,"aw",@nobits
	.sectionflags	@""
	.align	16
	.zero		1024


//--------------------- .nv.constant0.triton_per_fused_div_rsub_sum_2 --------------------------
	.section	.nv.constant0.triton_per_fused_div_rsub_sum_2,"a",@progbits
	.sectionflags	@""
	.align	4
.nv.constant0.triton_per_fused_div_rsub_sum_2:
	.zero		552
